	.headerflags	@"EF_CUDA_TEXMODE_UNIFIED EF_CUDA_64BIT_ADDRESS EF_CUDA_ACCELERATORS EF_CUDA_SM90 EF_CUDA_VIRTUAL_SM(EF_CUDA_SM90)"
	.elftype	@"ET_EXEC"


//--------------------- .nv.info                  --------------------------
	.section	.nv.info,"",@"SHT_CUDA_INFO"
	.align	4


	//----- nvinfo : EIATTR_REGCOUNT
	.align		4
        /*0000*/ 	.byte	0x04, 0x2f
        /*0002*/ 	.short	(.L_1 - .L_0)
	.align		4
.L_0:
        /*0004*/ 	.word	index@(triton_poi_fused_convolution_1)
        /*0008*/ 	.word	0x0000000a


	//----- nvinfo : EIATTR_MIN_STACK_SIZE
	.align		4
.L_1:
        /*000c*/ 	.byte	0x04, 0x12
        /*000e*/ 	.short	(.L_3 - .L_2)
	.align		4
.L_2:
        /*0010*/ 	.word	index@(triton_poi_fused_convolution_1)
        /*0014*/ 	.word	0x00000000


	//----- nvinfo : EIATTR_FRAME_SIZE
	.align		4
.L_3:
        /*0018*/ 	.byte	0x04, 0x11
        /*001a*/ 	.short	(.L_5 - .L_4)
	.align		4
.L_4:
        /*001c*/ 	.word	index@(triton_poi_fused_convolution_1)
        /*0020*/ 	.word	0x00000000


	//----- nvinfo : EIATTR_MIN_STACK_SIZE
	.align		4
.L_5:
        /*0024*/ 	.byte	0x04, 0x12
        /*0026*/ 	.short	(.L_7 - .L_6)
	.align		4
.L_6:
        /*0028*/ 	.word	index@(triton_poi_fused_convolution_1)
        /*002c*/ 	.word	0x00000000
.L_7:


//--------------------- .nv.info.triton_poi_fused_convolution_1 --------------------------
	.section	.nv.info.triton_poi_fused_convolution_1,"",@"SHT_CUDA_INFO"
	.sectionflags	@""
	.align	4


	//----- nvinfo : EIATTR_CUDA_API_VERSION
	.align		4
        /*0000*/ 	.byte	0x04, 0x37
        /*0002*/ 	.short	(.L_9 - .L_8)
.L_8:
        /*0004*/ 	.word	0x0000007c


	//----- nvinfo : EIATTR_KPARAM_INFO
	.align		4
.L_9:
        /*0008*/ 	.byte	0x04, 0x17
        /*000a*/ 	.short	(.L_11 - .L_10)
.L_10:
        /*000c*/ 	.word	0x00000000
        /*0010*/ 	.short	0x0002
        /*0012*/ 	.short	0x0010
        /*0014*/ 	.byte	0x00, 0xf0, 0x11, 0x00


	//----- nvinfo : EIATTR_KPARAM_INFO
	.align		4
.L_11:
        /*0018*/ 	.byte	0x04, 0x17
        /*001a*/ 	.short	(.L_13 - .L_12)
.L_12:
        /*001c*/ 	.word	0x00000000
        /*0020*/ 	.short	0x0001
        /*0022*/ 	.short	0x0008
        /*0024*/ 	.byte	0x00, 0xf4, 0x21, 0x00


	//----- nvinfo : EIATTR_KPARAM_INFO
	.align		4
.L_13:
        /*0028*/ 	.byte	0x04, 0x17
        /*002a*/ 	.short	(.L_15 - .L_14)
.L_14:
        /*002c*/ 	.word	0x00000000
        /*0030*/ 	.short	0x0000
        /*0032*/ 	.short	0x0000
        /*0034*/ 	.byte	0x00, 0xf4, 0x21, 0x00


	//----- nvinfo : EIATTR_SPARSE_MMA_MASK
	.align		4
.L_15:
        /*0038*/ 	.byte	0x03, 0x50
        /*003a*/ 	.short	0x0000


	//----- nvinfo : EIATTR_MAXREG_COUNT
	.align		4
        /*003c*/ 	.byte	0x03, 0x1b
        /*003e*/ 	.short	0x00ff


	//----- nvinfo : EIATTR_EXIT_INSTR_OFFSETS
	.align		4
        /*0040*/ 	.byte	0x04, 0x1c
        /*0042*/ 	.short	(.L_17 - .L_16)


	//   ....[0]....
.L_16:
        /*0044*/ 	.word	0x00000100


	//   ....[1]....
        /*0048*/ 	.word	0x00000120


	//----- nvinfo : EIATTR_REQNTID
	.align		4
.L_17:
        /*004c*/ 	.byte	0x04, 0x10
        /*004e*/ 	.short	(.L_19 - .L_18)
.L_18:
        /*0050*/ 	.word	0x00000020
        /*0054*/ 	.word	0x00000001
        /*0058*/ 	.word	0x00000001


	//----- nvinfo : EIATTR_CBANK_PARAM_SIZE
	.align		4
.L_19:
        /*005c*/ 	.byte	0x03, 0x19
        /*005e*/ 	.short	0x0014


	//----- nvinfo : EIATTR_PARAM_CBANK
	.align		4
        /*0060*/ 	.byte	0x04, 0x0a
        /*0062*/ 	.short	(.L_21 - .L_20)
	.align		4
.L_20:
        /*0064*/ 	.word	index@(.nv.constant0.triton_poi_fused_convolution_1)
        /*0068*/ 	.short	0x0210
        /*006a*/ 	.short	0x0014


	//----- nvinfo : EIATTR_SW_WAR
	.align		4
.L_21:
        /*006c*/ 	.byte	0x04, 0x36
        /*006e*/ 	.short	(.L_23 - .L_22)
.L_22:
        /*0070*/ 	.word	0x00000008
.L_23:


//--------------------- .nv.callgraph             --------------------------
	.section	.nv.callgraph,"",@"SHT_CUDA_CALLGRAPH"
	.align	4
	.sectionentsize	8
	.align		4
        /*0000*/ 	.word	0x00000000
	.align		4
        /*0004*/ 	.word	0xffffffff
	.align		4
        /*0008*/ 	.word	0x00000000
	.align		4
        /*000c*/ 	.word	0xfffffffe
	.align		4
        /*0010*/ 	.word	0x00000000
	.align		4
        /*0014*/ 	.word	0xfffffffd
	.align		4
        /*0018*/ 	.word	0x00000000
	.align		4
        /*001c*/ 	.word	0xfffffffc


//--------------------- .text.triton_poi_fused_convolution_1 --------------------------
	.section	.text.triton_poi_fused_convolution_1,"ax",@progbits
	.align	128
        .global         triton_poi_fused_convolution_1
        .type           triton_poi_fused_convolution_1,@function
        .size           triton_poi_fused_convolution_1,(.L_x_1 - triton_poi_fused_convolution_1)
        .other          triton_poi_fused_convolution_1,@"STO_CUDA_ENTRY STV_DEFAULT"
triton_poi_fused_convolution_1:
.text.triton_poi_fused_convolution_1:
[----:B------:R-:W0:Y:S02]  /*0000*/  LDC R1, c[0x0][0x28] ;  /* 0x00000a00ff017b82 */ /* 0x000e240000000800 */
[----:B------:R-:W1:Y:S01]  /*0010*/  S2R R6, SR_TID.X ;  /* 0x0000000000067919 */ /* 0x000e620000002100 */
[----:B------:R-:W2:Y:S01]  /*0020*/  LDC.64 R2, c[0x0][0x210] ;  /* 0x00008400ff027b82 */ /* 0x000ea20000000a00 */
[----:B------:R-:W-:Y:S01]  /*0030*/  ULDC.64 UR4, c[0x0][0x208] ;  /* 0x0000820000047ab9 */ /* 0x000fe20000000a00 */
[----:B------:R-:W3:Y:S06]  /*0040*/  S2R R7, SR_CTAID.X ;  /* 0x0000000000077919 */ /* 0x000eec0000002500 */
[----:B------:R-:W4:Y:S01]  /*0050*/  LDC.64 R4, c[0x0][0x218] ;  /* 0x00008600ff047b82 */ /* 0x000f220000000a00 */
[----:B-1----:R-:W-:Y:S01]  /*0060*/  LOP3.LUT R0, R6, 0xf, RZ, 0xc0, !PT ;  /* 0x0000000f06007812 */ /* 0x002fe200078ec0ff */
[----:B----4-:R-:W4:Y:S04]  /*0070*/  LDG.E R5, desc[UR4][R4.64] ;  /* 0x0000000404057981 */ /* 0x010f28000c1e1900 */
[----:B---3--:R-:W-:-:S02]  /*0080*/  IMAD R7, R7, 0x10, R0 ;  /* 0x0000001007077824 */ /* 0x008fc400078e0200 */
[----:B------:R-:W-:Y:S02]  /*0090*/  IMAD.MOV.U32 R0, RZ, RZ, RZ ;  /* 0x000000ffff007224 */ /* 0x000fe400078e00ff */
[C---:B--2---:R-:W-:Y:S01]  /*00a0*/  IMAD.WIDE R2, R7.reuse, 0x4, R2 ;  /* 0x0000000407027825 */ /* 0x044fe200078e0202 */
[----:B------:R-:W-:-:S13]  /*00b0*/  ISETP.GE.AND P0, PT, R7, 0x10, PT ;  /* 0x000000100700780c */ /* 0x000fda0003f06270 */
[----:B------:R-:W4:Y:S01]  /*00c0*/  @!P0 LDG.E R0, desc[UR4][R2.64] ;  /* 0x0000000402008981 */ /* 0x000f22000c1e1900 */
[----:B------:R-:W-:-:S04]  /*00d0*/  LOP3.LUT P0, RZ, R6, 0x10, RZ, 0xc0, !PT ;  /* 0x0000001006ff7812 */ /* 0x000fc8000780c0ff */
[----:B------:R-:W-:Y:S01]  /*00e0*/  ISETP.LT.AND P0, PT, R7, 0x10, !P0 ;  /* 0x000000100700780c */ /* 0x000fe20004701270 */
[----:B----4-:R-:W-:-:S12]  /*00f0*/  FADD R7, R5, R0 ;  /* 0x0000000005077221 */ /* 0x010fd80000000000 */
[----:B------:R-:W-:Y:S05]  /*0100*/  @!P0 EXIT ;  /* 0x000000000000894d */ /* 0x000fea0003800000 */
[----:B------:R-:W-:Y:S01]  /*0110*/  STG.E desc[UR4][R2.64], R7 ;  /* 0x0000000702007986 */ /* 0x000fe2000c101904 */
[----:B------:R-:W-:Y:S05]  /*0120*/  EXIT ;  /* 0x000000000000794d */ /* 0x000fea0003800000 */
.L_x_0:
[----:B------:R-:W-:-:S00]  /*0130*/  BRA `(.L_x_0) ;  /* 0xfffffffc00fc7947 */ /* 0x000fc0000383ffff */
[----:B------:R-:W-:-:S00]  /*0140*/  NOP ;  /* 0x0000000000007918 */ /* 0x000fc00000000000 */
        /* <DEDUP_REMOVED lines=11> */
.L_x_1:


//--------------------- .nv.constant0.triton_poi_fused_convolution_1 --------------------------
	.section	.nv.constant0.triton_poi_fused_convolution_1,"a",@progbits
	.sectionflags	@""
	.align	4
.nv.constant0.triton_poi_fused_convolution_1:
	.zero		548
